	.headerflags	@"EF_CUDA_TEXMODE_UNIFIED EF_CUDA_64BIT_ADDRESS EF_CUDA_ACCELERATORS EF_CUDA_SM90 EF_CUDA_VIRTUAL_SM(EF_CUDA_SM90)"
	.elftype	@"ET_EXEC"


//--------------------- .nv.info                  --------------------------
	.section	.nv.info,"",@"SHT_CUDA_INFO"
	.align	4


	//----- nvinfo : EIATTR_REGCOUNT
	.align		4
        /*0000*/ 	.byte	0x04, 0x2f
        /*0002*/ 	.short	(.L_1 - .L_0)
	.align		4
.L_0:
        /*0004*/ 	.word	index@(triton_poi_fused_leaky_relu_37)
        /*0008*/ 	.word	0x0000000e


	//----- nvinfo : EIATTR_MIN_STACK_SIZE
	.align		4
.L_1:
        /*000c*/ 	.byte	0x04, 0x12
        /*000e*/ 	.short	(.L_3 - .L_2)
	.align		4
.L_2:
        /*0010*/ 	.word	index@(triton_poi_fused_leaky_relu_37)
        /*0014*/ 	.word	0x00000000


	//----- nvinfo : EIATTR_FRAME_SIZE
	.align		4
.L_3:
        /*0018*/ 	.byte	0x04, 0x11
        /*001a*/ 	.short	(.L_5 - .L_4)
	.align		4
.L_4:
        /*001c*/ 	.word	index@(triton_poi_fused_leaky_relu_37)
        /*0020*/ 	.word	0x00000000


	//----- nvinfo : EIATTR_MIN_STACK_SIZE
	.align		4
.L_5:
        /*0024*/ 	.byte	0x04, 0x12
        /*0026*/ 	.short	(.L_7 - .L_6)
	.align		4
.L_6:
        /*0028*/ 	.word	index@(triton_poi_fused_leaky_relu_37)
        /*002c*/ 	.word	0x00000000
.L_7:


//--------------------- .nv.info.triton_poi_fused_leaky_relu_37 --------------------------
	.section	.nv.info.triton_poi_fused_leaky_relu_37,"",@"SHT_CUDA_INFO"
	.sectionflags	@""
	.align	4


	//----- nvinfo : EIATTR_CUDA_API_VERSION
	.align		4
        /*0000*/ 	.byte	0x04, 0x37
        /*0002*/ 	.short	(.L_9 - .L_8)
.L_8:
        /*0004*/ 	.word	0x0000007c


	//----- nvinfo : EIATTR_KPARAM_INFO
	.align		4
.L_9:
        /*0008*/ 	.byte	0x04, 0x17
        /*000a*/ 	.short	(.L_11 - .L_10)
.L_10:
        /*000c*/ 	.word	0x00000000
        /*0010*/ 	.short	0x0001
        /*0012*/ 	.short	0x0008
        /*0014*/ 	.byte	0x00, 0xf0, 0x11, 0x00


	//----- nvinfo : EIATTR_KPARAM_INFO
	.align		4
.L_11:
        /*0018*/ 	.byte	0x04, 0x17
        /*001a*/ 	.short	(.L_13 - .L_12)
.L_12:
        /*001c*/ 	.word	0x00000000
        /*0020*/ 	.short	0x0000
        /*0022*/ 	.short	0x0000
        /*0024*/ 	.byte	0x00, 0xf4, 0x21, 0x00


	//----- nvinfo : EIATTR_SPARSE_MMA_MASK
	.align		4
.L_13:
        /*0028*/ 	.byte	0x03, 0x50
        /*002a*/ 	.short	0x0000


	//----- nvinfo : EIATTR_MAXREG_COUNT
	.align		4
        /*002c*/ 	.byte	0x03, 0x1b
        /*002e*/ 	.short	0x00ff


	//----- nvinfo : EIATTR_EXIT_INSTR_OFFSETS
	.align		4
        /*0030*/ 	.byte	0x04, 0x1c
        /*0032*/ 	.short	(.L_15 - .L_14)


	//   ....[0]....
.L_14:
        /*0034*/ 	.word	0x000001d0


	//----- nvinfo : EIATTR_REQNTID
	.align		4
.L_15:
        /*0038*/ 	.byte	0x04, 0x10
        /*003a*/ 	.short	(.L_17 - .L_16)
.L_16:
        /*003c*/ 	.word	0x00000080
        /*0040*/ 	.word	0x00000001
        /*0044*/ 	.word	0x00000001


	//----- nvinfo : EIATTR_CBANK_PARAM_SIZE
	.align		4
.L_17:
        /*0048*/ 	.byte	0x03, 0x19
        /*004a*/ 	.short	0x000c


	//----- nvinfo : EIATTR_PARAM_CBANK
	.align		4
        /*004c*/ 	.byte	0x04, 0x0a
        /*004e*/ 	.short	(.L_19 - .L_18)
	.align		4
.L_18:
        /*0050*/ 	.word	index@(.nv.constant0.triton_poi_fused_leaky_relu_37)
        /*0054*/ 	.short	0x0210
        /*0056*/ 	.short	0x000c


	//----- nvinfo : EIATTR_SW_WAR
	.align		4
.L_19:
        /*0058*/ 	.byte	0x04, 0x36
        /*005a*/ 	.short	(.L_21 - .L_20)
.L_20:
        /*005c*/ 	.word	0x00000008
.L_21:


//--------------------- .nv.callgraph             --------------------------
	.section	.nv.callgraph,"",@"SHT_CUDA_CALLGRAPH"
	.align	4
	.sectionentsize	8
	.align		4
        /*0000*/ 	.word	0x00000000
	.align		4
        /*0004*/ 	.word	0xffffffff
	.align		4
        /*0008*/ 	.word	0x00000000
	.align		4
        /*000c*/ 	.word	0xfffffffe
	.align		4
        /*0010*/ 	.word	0x00000000
	.align		4
        /*0014*/ 	.word	0xfffffffd
	.align		4
        /*0018*/ 	.word	0x00000000
	.align		4
        /*001c*/ 	.word	0xfffffffc


//--------------------- .text.triton_poi_fused_leaky_relu_37 --------------------------
	.section	.text.triton_poi_fused_leaky_relu_37,"ax",@progbits
	.align	128
        .global         triton_poi_fused_leaky_relu_37
        .type           triton_poi_fused_leaky_relu_37,@function
        .size           triton_poi_fused_leaky_relu_37,(.L_x_1 - triton_poi_fused_leaky_relu_37)
        .other          triton_poi_fused_leaky_relu_37,@"STO_CUDA_ENTRY STV_DEFAULT"
triton_poi_fused_leaky_relu_37:
.text.triton_poi_fused_leaky_relu_37:
[----:B------:R-:W-:Y:S01]  /*0000*/  LDC R1, c[0x0][0x28] ;  /* 0x00000a00ff017b82 */ /* 0x000fe20000000800 */
[----:B------:R-:W1:Y:S07]  /*0010*/  S2R R0, SR_TID.X ;  /* 0x0000000000007919 */ /* 0x000e6e0000002100 */
[----:B------:R-:W2:Y:S01]  /*0020*/  LDC.64 R2, c[0x0][0x210] ;  /* 0x00008400ff027b82 */ /* 0x000ea20000000a00 */
[----:B------:R-:W-:Y:S01]  /*0030*/  ULDC.64 UR4, c[0x0][0x208] ;  /* 0x0000820000047ab9 */ /* 0x000fe20000000a00 */
[----:B------:R-:W3:Y:S01]  /*0040*/  S2R R5, SR_CTAID.X ;  /* 0x0000000000057919 */ /* 0x000ee20000002500 */
[----:B-1----:R-:W-:-:S04]  /*0050*/  SHF.L.U32 R0, R0, 0x2, RZ ;  /* 0x0000000200007819 */ /* 0x002fc800000006ff */
[----:B------:R-:W-:-:S04]  /*0060*/  LOP3.LUT R0, R0, 0x1fc, RZ, 0xc0, !PT ;  /* 0x000001fc00007812 */ /* 0x000fc800078ec0ff */
[----:B---3--:R-:W-:-:S05]  /*0070*/  LEA R5, R5, R0, 0xa ;  /* 0x0000000005057211 */ /* 0x008fca00078e50ff */
[----:B--2---:R-:W-:-:S05]  /*0080*/  IMAD.WIDE R2, R5, 0x4, R2 ;  /* 0x0000000405027825 */ /* 0x004fca00078e0202 */
[----:B------:R-:W2:Y:S04]  /*0090*/  LDG.E.128 R4, desc[UR4][R2.64] ;  /* 0x0000000402047981 */ /* 0x000ea8000c1e1d00 */
[----:B------:R-:W3:Y:S01]  /*00a0*/  LDG.E.128 R8, desc[UR4][R2.64+0x800] ;  /* 0x0008000402087981 */ /* 0x000ee2000c1e1d00 */
[----:B--2---:R-:W-:Y:S02]  /*00b0*/  FSETP.GT.AND P6, PT, R4, RZ, PT ;  /* 0x000000ff0400720b */ /* 0x004fe40003fc4000 */
[----:B------:R-:W-:Y:S02]  /*00c0*/  FSETP.GT.AND P5, PT, R5, RZ, PT ;  /* 0x000000ff0500720b */ /* 0x000fe40003fa4000 */
[----:B------:R-:W-:Y:S02]  /*00d0*/  FSETP.GT.AND P4, PT, R6, RZ, PT ;  /* 0x000000ff0600720b */ /* 0x000fe40003f84000 */
[----:B------:R-:W-:-:S02]  /*00e0*/  FSETP.GT.AND P3, PT, R7, RZ, PT ;  /* 0x000000ff0700720b */ /* 0x000fc40003f64000 */
[----:B---3--:R-:W-:Y:S02]  /*00f0*/  FSETP.GT.AND P2, PT, R8, RZ, PT ;  /* 0x000000ff0800720b */ /* 0x008fe40003f44000 */
[----:B------:R-:W-:Y:S02]  /*0100*/  FSETP.GT.AND P1, PT, R9, RZ, PT ;  /* 0x000000ff0900720b */ /* 0x000fe40003f24000 */
[----:B------:R-:W-:Y:S01]  /*0110*/  FSETP.GT.AND P0, PT, R10, RZ, PT ;  /* 0x000000ff0a00720b */ /* 0x000fe20003f04000 */
[----:B------:R-:W-:Y:S01]  /*0120*/  @!P6 FMUL R4, R4, 0.20000000298023223877 ;  /* 0x3e4ccccd0404e820 */ /* 0x000fe20000400000 */
[----:B------:R-:W-:Y:S01]  /*0130*/  FSETP.GT.AND P6, PT, R11, RZ, PT ;  /* 0x000000ff0b00720b */ /* 0x000fe20003fc4000 */
[----:B------:R-:W-:Y:S02]  /*0140*/  @!P5 FMUL R5, R5, 0.20000000298023223877 ;  /* 0x3e4ccccd0505d820 */ /* 0x000fe40000400000 */
[----:B------:R-:W-:Y:S02]  /*0150*/  @!P4 FMUL R6, R6, 0.20000000298023223877 ;  /* 0x3e4ccccd0606c820 */ /* 0x000fe40000400000 */
[----:B------:R-:W-:-:S02]  /*0160*/  @!P3 FMUL R7, R7, 0.20000000298023223877 ;  /* 0x3e4ccccd0707b820 */ /* 0x000fc40000400000 */
[----:B------:R-:W-:Y:S02]  /*0170*/  @!P2 FMUL R8, R8, 0.20000000298023223877 ;  /* 0x3e4ccccd0808a820 */ /* 0x000fe40000400000 */
[----:B------:R-:W-:Y:S01]  /*0180*/  @!P1 FMUL R9, R9, 0.20000000298023223877 ;  /* 0x3e4ccccd09099820 */ /* 0x000fe20000400000 */
[----:B------:R-:W-:Y:S01]  /*0190*/  STG.E.128 desc[UR4][R2.64], R4 ;  /* 0x0000000402007986 */ /* 0x000fe2000c101d04 */
[----:B------:R-:W-:Y:S02]  /*01a0*/  @!P0 FMUL R10, R10, 0.20000000298023223877 ;  /* 0x3e4ccccd0a0a8820 */ /* 0x000fe40000400000 */
[----:B------:R-:W-:-:S05]  /*01b0*/  @!P6 FMUL R11, R11, 0.20000000298023223877 ;  /* 0x3e4ccccd0b0be820 */ /* 0x000fca0000400000 */
[----:B------:R-:W-:Y:S01]  /*01c0*/  STG.E.128 desc[UR4][R2.64+0x800], R8 ;  /* 0x0008000802007986 */ /* 0x000fe2000c101d04 */
[----:B------:R-:W-:Y:S05]  /*01d0*/  EXIT ;  /* 0x000000000000794d */ /* 0x000fea0003800000 */
.L_x_0:
[----:B------:R-:W-:-:S00]  /*01e0*/  BRA `(.L_x_0) ;  /* 0xfffffffc00fc7947 */ /* 0x000fc0000383ffff */
[----:B------:R-:W-:-:S00]  /*01f0*/  NOP ;  /* 0x0000000000007918 */ /* 0x000fc00000000000 */
        /* <DEDUP_REMOVED lines=8> */
.L_x_1:


//--------------------- .nv.constant0.triton_poi_fused_leaky_relu_37 --------------------------
	.section	.nv.constant0.triton_poi_fused_leaky_relu_37,"a",@progbits
	.sectionflags	@""
	.align	4
.nv.constant0.triton_poi_fused_leaky_relu_37:
	.zero		540
